//
// Generated by NVIDIA NVVM Compiler
//
// Compiler Build ID: CL-36424714
// Cuda compilation tools, release 13.0, V13.0.88
// Based on NVVM 20.0.0
//

.version 9.0
.target sm_100
.address_size 64

	// .globl	_Z10init_arrayPii

.visible .entry _Z10init_arrayPii(
	.param .u64 .ptr .align 1 _Z10init_arrayPii_param_0,
	.param .u32 _Z10init_arrayPii_param_1
)
{
	.reg .pred 	%p<3>;
	.reg .b32 	%r<11>;
	.reg .b64 	%rd<5>;

	ld.param.u64 	%rd2, [_Z10init_arrayPii_param_0];
	ld.param.u32 	%r6, [_Z10init_arrayPii_param_1];
	mov.u32 	%r7, %ctaid.x;
	mov.u32 	%r1, %ntid.x;
	mov.u32 	%r8, %tid.x;
	mad.lo.s32 	%r10, %r7, %r1, %r8;
	setp.ge.s32 	%p1, %r10, %r6;
	@%p1 bra 	$L__BB0_3;
	mov.u32 	%r9, %nctaid.x;
	mul.lo.s32 	%r3, %r1, %r9;
	cvta.to.global.u64 	%rd1, %rd2;
$L__BB0_2:
	mul.wide.s32 	%rd3, %r10, 4;
	add.s64 	%rd4, %rd1, %rd3;
	st.global.u32 	[%rd4], %r10;
	add.s32 	%r10, %r10, %r3;
	setp.lt.s32 	%p2, %r10, %r6;
	@%p2 bra 	$L__BB0_2;
$L__BB0_3:
	ret;

}


// ===== COMPILED SASS (sm_100) =====

	.target	sm_100

	.elftype	@"ET_EXEC"


//--------------------- .note.nv.tkinfo           --------------------------
	.section	.note.nv.tkinfo,"",@"SHT_NOTE"
	.sectionflags	@"SHF_NOTE_NV_TKINFO"
	.tkinfo
        /*0018*/ 	.word	0x00000002
        /*0030*/ 	.string	""
        /*0030*/ 	.string	"ptxas"
        /*0030*/ 	.string	"Cuda compilation tools, release 13.0, V13.0.88"
        /*0030*/ 	.string	"Build cuda_13.0.r13.0/compiler.36424714_0"
        /*0030*/ 	.string	"-arch sm_100 -m 64 "



//--------------------- .note.nv.cuinfo           --------------------------
	.section	.note.nv.cuinfo,"",@"SHT_NOTE"
	.sectionflags	@"SHF_NOTE_NV_CUINFO"
        /*0018*/ 	.short	0x0002
        /*001a*/ 	.short	0x0064
        /*001c*/ 	.short	0x0082
	.zero		2


//--------------------- .nv.info                  --------------------------
	.section	.nv.info,"",@"SHT_CUDA_INFO"
	.align	4


	//----- nvinfo : EIATTR_REGCOUNT
	.align		4
        /*0000*/ 	.byte	0x04, 0x2f
        /*0002*/ 	.short	(.L_1 - .L_0)
	.align		4
.L_0:
        /*0004*/ 	.word	index@(_Z10init_arrayPii)
        /*0008*/ 	.word	0x0000000a


	//----- nvinfo : EIATTR_FRAME_SIZE
	.align		4
.L_1:
        /*000c*/ 	.byte	0x04, 0x11
        /*000e*/ 	.short	(.L_3 - .L_2)
	.align		4
.L_2:
        /*0010*/ 	.word	index@(_Z10init_arrayPii)
        /*0014*/ 	.word	0x00000000


	//----- nvinfo : EIATTR_MIN_STACK_SIZE
	.align		4
.L_3:
        /*0018*/ 	.byte	0x04, 0x12
        /*001a*/ 	.short	(.L_5 - .L_4)
	.align		4
.L_4:
        /*001c*/ 	.word	index@(_Z10init_arrayPii)
        /*0020*/ 	.word	0x00000000
.L_5:


//--------------------- .nv.compat                --------------------------
	.section	.nv.compat,"",@"SHT_CUDA_COMPAT_INFO"
	.align	4
        /*0000*/ 	.byte	0x02, 0x09, 0x00, 0x00, 0x02, 0x02, 0x01, 0x00, 0x02, 0x05, 0x05, 0x00, 0x03, 0x07, 0x01, 0x01
        /*0010*/ 	.byte	0x02, 0x03, 0x00, 0x00, 0x02, 0x06, 0x01, 0x00, 0x04, 0x0b, 0x08, 0x00, 0x09, 0x00, 0x00, 0x00
        /*0020*/ 	.byte	0x00, 0x00, 0x00, 0x00


//--------------------- .nv.info._Z10init_arrayPii --------------------------
	.section	.nv.info._Z10init_arrayPii,"",@"SHT_CUDA_INFO"
	.sectionflags	@""
	.align	4


	//----- nvinfo : EIATTR_CUDA_API_VERSION
	.align		4
        /*0000*/ 	.byte	0x04, 0x37
        /*0002*/ 	.short	(.L_7 - .L_6)
.L_6:
        /*0004*/ 	.word	0x00000082


	//----- nvinfo : EIATTR_KPARAM_INFO
	.align		4
.L_7:
        /*0008*/ 	.byte	0x04, 0x17
        /*000a*/ 	.short	(.L_9 - .L_8)
.L_8:
        /*000c*/ 	.word	0x00000000
        /*0010*/ 	.short	0x0001
        /*0012*/ 	.short	0x0008
        /*0014*/ 	.byte	0x00, 0xf0, 0x11, 0x00


	//----- nvinfo : EIATTR_KPARAM_INFO
	.align		4
.L_9:
        /*0018*/ 	.byte	0x04, 0x17
        /*001a*/ 	.short	(.L_11 - .L_10)
.L_10:
        /*001c*/ 	.word	0x00000000
        /*0020*/ 	.short	0x0000
        /*0022*/ 	.short	0x0000
        /*0024*/ 	.byte	0x00, 0xf5, 0x21, 0x00


	//----- nvinfo : EIATTR_SPARSE_MMA_MASK
	.align		4
.L_11:
        /*0028*/ 	.byte	0x03, 0x50
        /*002a*/ 	.short	0x0000


	//----- nvinfo : EIATTR_MAXREG_COUNT
	.align		4
        /*002c*/ 	.byte	0x03, 0x1b
        /*002e*/ 	.short	0x00ff


	//----- nvinfo : EIATTR_MERCURY_ISA_VERSION
	.align		4
        /*0030*/ 	.byte	0x03, 0x5f
        /*0032*/ 	.short	0x0101


	//----- nvinfo : EIATTR_VRC_CTA_INIT_COUNT
	.align		4
        /*0034*/ 	.byte	0x02, 0x4a
	.zero		1
	.zero		1


	//----- nvinfo : EIATTR_EXIT_INSTR_OFFSETS
	.align		4
        /*0038*/ 	.byte	0x04, 0x1c
        /*003a*/ 	.short	(.L_13 - .L_12)


	//   ....[0]....
.L_12:
        /*003c*/ 	.word	0x00000070


	//   ....[1]....
        /*0040*/ 	.word	0x00000110


	//----- nvinfo : EIATTR_CRS_STACK_SIZE
	.align		4
.L_13:
        /*0044*/ 	.byte	0x04, 0x1e
        /*0046*/ 	.short	(.L_15 - .L_14)
.L_14:
        /*0048*/ 	.word	0x00000000


	//----- nvinfo : EIATTR_CBANK_PARAM_SIZE
	.align		4
.L_15:
        /*004c*/ 	.byte	0x03, 0x19
        /*004e*/ 	.short	0x000c


	//----- nvinfo : EIATTR_PARAM_CBANK
	.align		4
        /*0050*/ 	.byte	0x04, 0x0a
        /*0052*/ 	.short	(.L_17 - .L_16)
	.align		4
.L_16:
        /*0054*/ 	.word	index@(.nv.constant0._Z10init_arrayPii)
        /*0058*/ 	.short	0x0380
        /*005a*/ 	.short	0x000c


	//----- nvinfo : EIATTR_SW_WAR
	.align		4
.L_17:
        /*005c*/ 	.byte	0x04, 0x36
        /*005e*/ 	.short	(.L_19 - .L_18)
.L_18:
        /*0060*/ 	.word	0x00000008
.L_19:


//--------------------- .nv.callgraph             --------------------------
	.section	.nv.callgraph,"",@"SHT_CUDA_CALLGRAPH"
	.align	4
	.sectionentsize	8
	.align		4
        /*0000*/ 	.word	0x00000000
	.align		4
        /*0004*/ 	.word	0xffffffff
	.align		4
        /*0008*/ 	.word	0x00000000
	.align		4
        /*000c*/ 	.word	0xfffffffe
	.align		4
        /*0010*/ 	.word	0x00000000
	.align		4
        /*0014*/ 	.word	0xfffffffd
	.align		4
        /*0018*/ 	.word	0x00000000
	.align		4
        /*001c*/ 	.word	0xfffffffc


//--------------------- .text._Z10init_arrayPii   --------------------------
	.section	.text._Z10init_arrayPii,"ax",@progbits
	.align	128
        .global         _Z10init_arrayPii
        .type           _Z10init_arrayPii,@function
        .size           _Z10init_arrayPii,(.L_x_2 - _Z10init_arrayPii)
        .other          _Z10init_arrayPii,@"STO_CUDA_ENTRY STV_DEFAULT"
_Z10init_arrayPii:
.text._Z10init_arrayPii:
[----:B------:R-:W-:Y:S01]  /*0000*/  LDC R1, c[0x0][0x37c] ;  /* 0x0000df00ff017b82 */ /* 0x000fe20000000800 */
[----:B------:R-:W0:Y:S07]  /*0010*/  S2R R0, SR_TID.X ;  /* 0x0000000000007919 */ /* 0x000e2e0000002100 */
[----:B------:R-:W0:Y:S01]  /*0020*/  S2UR UR4, SR_CTAID.X ;  /* 0x00000000000479c3 */ /* 0x000e220000002500 */
[----:B------:R-:W1:Y:S07]  /*0030*/  LDCU UR5, c[0x0][0x388] ;  /* 0x00007100ff0577ac */ /* 0x000e6e0008000800 */
[----:B------:R-:W0:Y:S02]  /*0040*/  LDC R7, c[0x0][0x360] ;  /* 0x0000d800ff077b82 */ /* 0x000e240000000800 */
[----:B0-----:R-:W-:-:S05]  /*0050*/  IMAD R0, R7, UR4, R0 ;  /* 0x0000000407007c24 */ /* 0x001fca000f8e0200 */
[----:B-1----:R-:W-:-:S13]  /*0060*/  ISETP.GE.AND P0, PT, R0, UR5, PT ;  /* 0x0000000500007c0c */ /* 0x002fda000bf06270 */
[----:B------:R-:W-:Y:S05]  /*0070*/  @P0 EXIT ;  /* 0x000000000000094d */ /* 0x000fea0003800000 */
[----:B------:R-:W0:Y:S01]  /*0080*/  LDC.64 R4, c[0x0][0x380] ;  /* 0x0000e000ff047b82 */ /* 0x000e220000000a00 */
[----:B------:R-:W1:Y:S01]  /*0090*/  LDCU UR4, c[0x0][0x370] ;  /* 0x00006e00ff0477ac */ /* 0x000e620008000800 */
[----:B------:R-:W2:Y:S01]  /*00a0*/  LDCU.64 UR6, c[0x0][0x358] ;  /* 0x00006b00ff0677ac */ /* 0x000ea20008000a00 */
[----:B-1----:R-:W-:-:S07]  /*00b0*/  IMAD R7, R7, UR4, RZ ;  /* 0x0000000407077c24 */ /* 0x002fce000f8e02ff */
.L_x_0:
[----:B0-----:R-:W-:-:S05]  /*00c0*/  IMAD.WIDE R2, R0, 0x4, R4 ;  /* 0x0000000400027825 */ /* 0x001fca00078e0204 */
[----:B--2---:R0:W-:Y:S02]  /*00d0*/  STG.E desc[UR6][R2.64], R0 ;  /* 0x0000000002007986 */ /* 0x0041e4000c101906 */
[----:B0-----:R-:W-:-:S04]  /*00e0*/  IADD3 R0, PT, PT, R7, R0, RZ ;  /* 0x0000000007007210 */ /* 0x001fc80007ffe0ff */
[----:B------:R-:W-:-:S13]  /*00f0*/  ISETP.GE.AND P0, PT, R0, UR5, PT ;  /* 0x0000000500007c0c */ /* 0x000fda000bf06270 */
[----:B------:R-:W-:Y:S05]  /*0100*/  @!P0 BRA `(.L_x_0) ;  /* 0xfffffffc00ec8947 */ /* 0x000fea000383ffff */
[----:B------:R-:W-:Y:S05]  /*0110*/  EXIT ;  /* 0x000000000000794d */ /* 0x000fea0003800000 */
.L_x_1:
[----:B------:R-:W-:-:S00]  /*0120*/  BRA `(.L_x_1) ;  /* 0xfffffffc00fc7947 */ /* 0x000fc0000383ffff */
[----:B------:R-:W-:-:S00]  /*0130*/  NOP ;  /* 0x0000000000007918 */ /* 0x000fc00000000000 */
        /* <DEDUP_REMOVED lines=12> */
.L_x_2:


//--------------------- .nv.shared.reserved.0     --------------------------
	.section	.nv.shared.reserved.0,"aw",@nobits
	.weak		__nv_reservedSMEM_offset_0_alias
	.size		__nv_reservedSMEM_offset_0_alias, 0, 64
	.other		__nv_reservedSMEM_offset_0_alias,@"STO_CUDA_RESERVED_SHARED STV_DEFAULT"
__nv_reservedSMEM_offset_0_alias:
	.zero		0
	.zero		64


//--------------------- .nv.constant0._Z10init_arrayPii --------------------------
	.section	.nv.constant0._Z10init_arrayPii,"a",@progbits
	.sectionflags	@""
	.align	4
.nv.constant0._Z10init_arrayPii:
	.zero		908


//--------------------- SYMBOLS --------------------------

	.type		.nv.reservedSmem.offset0,@object
	.size		.nv.reservedSmem.offset0,0x4
